//
// Generated by NVIDIA NVVM Compiler
//
// Compiler Build ID: CL-36424714
// Cuda compilation tools, release 13.0, V13.0.88
// Based on NVVM 20.0.0
//

.version 9.0
.target sm_100
.address_size 64

	// .globl	_Z14TiledMatrixMulPfS_S_i
// _ZZ14TiledMatrixMulPfS_S_iE8subTileM has been demoted
// _ZZ14TiledMatrixMulPfS_S_iE8subTileN has been demoted

.visible .entry _Z14TiledMatrixMulPfS_S_i(
	.param .u64 .ptr .align 1 _Z14TiledMatrixMulPfS_S_i_param_0,
	.param .u64 .ptr .align 1 _Z14TiledMatrixMulPfS_S_i_param_1,
	.param .u64 .ptr .align 1 _Z14TiledMatrixMulPfS_S_i_param_2,
	.param .u32 _Z14TiledMatrixMulPfS_S_i_param_3
)
{
	.reg .pred 	%p<10>;
	.reg .b32 	%r<119>;
	.reg .b32 	%f<143>;
	.reg .b64 	%rd<48>;
	// demoted variable
	.shared .align 4 .b8 _ZZ14TiledMatrixMulPfS_S_iE8subTileM[16];
	// demoted variable
	.shared .align 4 .b8 _ZZ14TiledMatrixMulPfS_S_iE8subTileN[16];
	ld.param.u64 	%rd4, [_Z14TiledMatrixMulPfS_S_i_param_0];
	ld.param.u64 	%rd5, [_Z14TiledMatrixMulPfS_S_i_param_1];
	ld.param.u32 	%r49, [_Z14TiledMatrixMulPfS_S_i_param_3];
	cvta.to.global.u64 	%rd1, %rd5;
	cvta.to.global.u64 	%rd2, %rd4;
	mov.u32 	%r50, %ctaid.x;
	mov.u32 	%r51, %ctaid.y;
	mov.u32 	%r1, %tid.x;
	mov.u32 	%r2, %tid.y;
	shl.b32 	%r52, %r51, 1;
	add.s32 	%r3, %r52, %r2;
	shl.b32 	%r4, %r50, 1;
	add.s32 	%r5, %r4, %r1;
	shr.u32 	%r53, %r49, 31;
	add.s32 	%r54, %r49, %r53;
	shr.s32 	%r6, %r54, 1;
	setp.lt.s32 	%p1, %r49, 2;
	mov.f32 	%f142, 0f00000000;
	@%p1 bra 	$L__BB0_12;
	mad.lo.s32 	%r7, %r49, %r3, %r1;
	shl.b32 	%r56, %r2, 3;
	mov.u32 	%r57, _ZZ14TiledMatrixMulPfS_S_iE8subTileM;
	add.s32 	%r8, %r57, %r56;
	shl.b32 	%r58, %r1, 2;
	add.s32 	%r9, %r8, %r58;
	mov.u32 	%r59, _ZZ14TiledMatrixMulPfS_S_iE8subTileN;
	add.s32 	%r11, %r59, %r58;
	add.s32 	%r10, %r11, %r56;
	add.s32 	%r60, %r6, -1;
	setp.lt.u32 	%p2, %r60, 7;
	mov.f32 	%f142, 0f00000000;
	mov.b32 	%r117, 0;
	@%p2 bra 	$L__BB0_4;
	and.b32  	%r61, %r6, 1073741816;
	neg.s32 	%r115, %r61;
	add.s32 	%r62, %r2, 14;
	mad.lo.s32 	%r63, %r49, %r62, %r1;
	add.s32 	%r113, %r63, %r4;
	add.s32 	%r64, %r2, 12;
	mad.lo.s32 	%r65, %r49, %r64, %r1;
	add.s32 	%r112, %r65, %r4;
	add.s32 	%r66, %r2, 10;
	mad.lo.s32 	%r67, %r49, %r66, %r1;
	add.s32 	%r111, %r67, %r4;
	add.s32 	%r68, %r2, 8;
	mad.lo.s32 	%r69, %r49, %r68, %r1;
	add.s32 	%r110, %r69, %r4;
	add.s32 	%r70, %r2, 6;
	mad.lo.s32 	%r71, %r49, %r70, %r1;
	add.s32 	%r109, %r71, %r4;
	add.s32 	%r72, %r2, 4;
	mad.lo.s32 	%r73, %r49, %r72, %r1;
	add.s32 	%r108, %r73, %r4;
	add.s32 	%r74, %r2, 2;
	mad.lo.s32 	%r75, %r49, %r74, %r1;
	add.s32 	%r107, %r75, %r4;
	mad.lo.s32 	%r76, %r2, %r49, %r1;
	add.s32 	%r106, %r76, %r4;
	mov.f32 	%f142, 0f00000000;
	mov.u32 	%r114, %r7;
$L__BB0_3:
	.pragma "nounroll";
	and.b32  	%r117, %r6, 1073741816;
	mul.wide.s32 	%rd6, %r114, 4;
	add.s64 	%rd7, %rd2, %rd6;
	ld.global.f32 	%f17, [%rd7];
	st.shared.f32 	[%r9], %f17;
	mul.wide.u32 	%rd8, %r106, 4;
	add.s64 	%rd9, %rd1, %rd8;
	ld.global.f32 	%f18, [%rd9];
	st.shared.f32 	[%r10], %f18;
	bar.sync 	0;
	ld.shared.f32 	%f19, [%r8];
	ld.shared.f32 	%f20, [%r11];
	fma.rn.f32 	%f21, %f19, %f20, %f142;
	ld.shared.f32 	%f22, [%r8+4];
	ld.shared.f32 	%f23, [%r11+8];
	fma.rn.f32 	%f24, %f22, %f23, %f21;
	bar.sync 	0;
	ld.global.f32 	%f25, [%rd7+8];
	st.shared.f32 	[%r9], %f25;
	mul.wide.u32 	%rd10, %r107, 4;
	add.s64 	%rd11, %rd1, %rd10;
	ld.global.f32 	%f26, [%rd11];
	st.shared.f32 	[%r10], %f26;
	bar.sync 	0;
	ld.shared.f32 	%f27, [%r8];
	ld.shared.f32 	%f28, [%r11];
	fma.rn.f32 	%f29, %f27, %f28, %f24;
	ld.shared.f32 	%f30, [%r8+4];
	ld.shared.f32 	%f31, [%r11+8];
	fma.rn.f32 	%f32, %f30, %f31, %f29;
	bar.sync 	0;
	ld.global.f32 	%f33, [%rd7+16];
	st.shared.f32 	[%r9], %f33;
	mul.wide.u32 	%rd12, %r108, 4;
	add.s64 	%rd13, %rd1, %rd12;
	ld.global.f32 	%f34, [%rd13];
	st.shared.f32 	[%r10], %f34;
	bar.sync 	0;
	ld.shared.f32 	%f35, [%r8];
	ld.shared.f32 	%f36, [%r11];
	fma.rn.f32 	%f37, %f35, %f36, %f32;
	ld.shared.f32 	%f38, [%r8+4];
	ld.shared.f32 	%f39, [%r11+8];
	fma.rn.f32 	%f40, %f38, %f39, %f37;
	bar.sync 	0;
	ld.global.f32 	%f41, [%rd7+24];
	st.shared.f32 	[%r9], %f41;
	mul.wide.u32 	%rd14, %r109, 4;
	add.s64 	%rd15, %rd1, %rd14;
	ld.global.f32 	%f42, [%rd15];
	st.shared.f32 	[%r10], %f42;
	bar.sync 	0;
	ld.shared.f32 	%f43, [%r8];
	ld.shared.f32 	%f44, [%r11];
	fma.rn.f32 	%f45, %f43, %f44, %f40;
	ld.shared.f32 	%f46, [%r8+4];
	ld.shared.f32 	%f47, [%r11+8];
	fma.rn.f32 	%f48, %f46, %f47, %f45;
	bar.sync 	0;
	ld.global.f32 	%f49, [%rd7+32];
	st.shared.f32 	[%r9], %f49;
	mul.wide.u32 	%rd16, %r110, 4;
	add.s64 	%rd17, %rd1, %rd16;
	ld.global.f32 	%f50, [%rd17];
	st.shared.f32 	[%r10], %f50;
	bar.sync 	0;
	ld.shared.f32 	%f51, [%r8];
	ld.shared.f32 	%f52, [%r11];
	fma.rn.f32 	%f53, %f51, %f52, %f48;
	ld.shared.f32 	%f54, [%r8+4];
	ld.shared.f32 	%f55, [%r11+8];
	fma.rn.f32 	%f56, %f54, %f55, %f53;
	bar.sync 	0;
	ld.global.f32 	%f57, [%rd7+40];
	st.shared.f32 	[%r9], %f57;
	mul.wide.u32 	%rd18, %r111, 4;
	add.s64 	%rd19, %rd1, %rd18;
	ld.global.f32 	%f58, [%rd19];
	st.shared.f32 	[%r10], %f58;
	bar.sync 	0;
	ld.shared.f32 	%f59, [%r8];
	ld.shared.f32 	%f60, [%r11];
	fma.rn.f32 	%f61, %f59, %f60, %f56;
	ld.shared.f32 	%f62, [%r8+4];
	ld.shared.f32 	%f63, [%r11+8];
	fma.rn.f32 	%f64, %f62, %f63, %f61;
	bar.sync 	0;
	ld.global.f32 	%f65, [%rd7+48];
	st.shared.f32 	[%r9], %f65;
	mul.wide.u32 	%rd20, %r112, 4;
	add.s64 	%rd21, %rd1, %rd20;
	ld.global.f32 	%f66, [%rd21];
	st.shared.f32 	[%r10], %f66;
	bar.sync 	0;
	ld.shared.f32 	%f67, [%r8];
	ld.shared.f32 	%f68, [%r11];
	fma.rn.f32 	%f69, %f67, %f68, %f64;
	ld.shared.f32 	%f70, [%r8+4];
	ld.shared.f32 	%f71, [%r11+8];
	fma.rn.f32 	%f72, %f70, %f71, %f69;
	bar.sync 	0;
	ld.global.f32 	%f73, [%rd7+56];
	st.shared.f32 	[%r9], %f73;
	mul.wide.u32 	%rd22, %r113, 4;
	add.s64 	%rd23, %rd1, %rd22;
	ld.global.f32 	%f74, [%rd23];
	st.shared.f32 	[%r10], %f74;
	bar.sync 	0;
	ld.shared.f32 	%f75, [%r8];
	ld.shared.f32 	%f76, [%r11];
	fma.rn.f32 	%f77, %f75, %f76, %f72;
	ld.shared.f32 	%f78, [%r8+4];
	ld.shared.f32 	%f79, [%r11+8];
	fma.rn.f32 	%f142, %f78, %f79, %f77;
	bar.sync 	0;
	add.s32 	%r115, %r115, 8;
	add.s32 	%r114, %r114, 16;
	shl.b32 	%r77, %r49, 4;
	add.s32 	%r113, %r113, %r77;
	add.s32 	%r112, %r112, %r77;
	add.s32 	%r111, %r111, %r77;
	add.s32 	%r110, %r110, %r77;
	add.s32 	%r109, %r109, %r77;
	add.s32 	%r108, %r108, %r77;
	add.s32 	%r107, %r107, %r77;
	add.s32 	%r106, %r106, %r77;
	setp.ne.s32 	%p3, %r115, 0;
	@%p3 bra 	$L__BB0_3;
$L__BB0_4:
	and.b32  	%r43, %r6, 7;
	setp.eq.s32 	%p4, %r43, 0;
	@%p4 bra 	$L__BB0_12;
	and.b32  	%r44, %r6, 3;
	setp.lt.u32 	%p5, %r43, 4;
	@%p5 bra 	$L__BB0_7;
	shl.b32 	%r78, %r117, 1;
	add.s32 	%r79, %r7, %r78;
	mul.wide.s32 	%rd24, %r79, 4;
	add.s64 	%rd25, %rd2, %rd24;
	ld.global.f32 	%f81, [%rd25];
	st.shared.f32 	[%r9], %f81;
	add.s32 	%r80, %r78, %r2;
	mad.lo.s32 	%r81, %r80, %r49, %r5;
	mul.wide.u32 	%rd26, %r81, 4;
	add.s64 	%rd27, %rd1, %rd26;
	ld.global.f32 	%f82, [%rd27];
	st.shared.f32 	[%r10], %f82;
	bar.sync 	0;
	ld.shared.f32 	%f83, [%r8];
	ld.shared.f32 	%f84, [%r11];
	fma.rn.f32 	%f85, %f83, %f84, %f142;
	ld.shared.f32 	%f86, [%r8+4];
	ld.shared.f32 	%f87, [%r11+8];
	fma.rn.f32 	%f88, %f86, %f87, %f85;
	bar.sync 	0;
	ld.global.f32 	%f89, [%rd25+8];
	st.shared.f32 	[%r9], %f89;
	add.s32 	%r82, %r80, 2;
	mad.lo.s32 	%r83, %r82, %r49, %r5;
	mul.wide.u32 	%rd28, %r83, 4;
	add.s64 	%rd29, %rd1, %rd28;
	ld.global.f32 	%f90, [%rd29];
	st.shared.f32 	[%r10], %f90;
	bar.sync 	0;
	ld.shared.f32 	%f91, [%r8];
	ld.shared.f32 	%f92, [%r11];
	fma.rn.f32 	%f93, %f91, %f92, %f88;
	ld.shared.f32 	%f94, [%r8+4];
	ld.shared.f32 	%f95, [%r11+8];
	fma.rn.f32 	%f96, %f94, %f95, %f93;
	bar.sync 	0;
	ld.global.f32 	%f97, [%rd25+16];
	st.shared.f32 	[%r9], %f97;
	add.s32 	%r84, %r80, 4;
	mad.lo.s32 	%r85, %r84, %r49, %r5;
	mul.wide.u32 	%rd30, %r85, 4;
	add.s64 	%rd31, %rd1, %rd30;
	ld.global.f32 	%f98, [%rd31];
	st.shared.f32 	[%r10], %f98;
	bar.sync 	0;
	ld.shared.f32 	%f99, [%r8];
	ld.shared.f32 	%f100, [%r11];
	fma.rn.f32 	%f101, %f99, %f100, %f96;
	ld.shared.f32 	%f102, [%r8+4];
	ld.shared.f32 	%f103, [%r11+8];
	fma.rn.f32 	%f104, %f102, %f103, %f101;
	bar.sync 	0;
	ld.global.f32 	%f105, [%rd25+24];
	st.shared.f32 	[%r9], %f105;
	add.s32 	%r86, %r80, 6;
	mad.lo.s32 	%r87, %r86, %r49, %r5;
	mul.wide.u32 	%rd32, %r87, 4;
	add.s64 	%rd33, %rd1, %rd32;
	ld.global.f32 	%f106, [%rd33];
	st.shared.f32 	[%r10], %f106;
	bar.sync 	0;
	ld.shared.f32 	%f107, [%r8];
	ld.shared.f32 	%f108, [%r11];
	fma.rn.f32 	%f109, %f107, %f108, %f104;
	ld.shared.f32 	%f110, [%r8+4];
	ld.shared.f32 	%f111, [%r11+8];
	fma.rn.f32 	%f142, %f110, %f111, %f109;
	bar.sync 	0;
	sub.s32 	%r88, %r78, %r117;
	add.s32 	%r117, %r88, 4;
$L__BB0_7:
	setp.eq.s32 	%p6, %r44, 0;
	@%p6 bra 	$L__BB0_12;
	setp.eq.s32 	%p7, %r44, 1;
	@%p7 bra 	$L__BB0_10;
	shl.b32 	%r89, %r117, 1;
	add.s32 	%r90, %r7, %r89;
	mul.wide.s32 	%rd34, %r90, 4;
	add.s64 	%rd35, %rd2, %rd34;
	ld.global.f32 	%f113, [%rd35];
	st.shared.f32 	[%r9], %f113;
	add.s32 	%r91, %r89, %r2;
	mad.lo.s32 	%r92, %r91, %r49, %r5;
	mul.wide.u32 	%rd36, %r92, 4;
	add.s64 	%rd37, %rd1, %rd36;
	ld.global.f32 	%f114, [%rd37];
	st.shared.f32 	[%r10], %f114;
	bar.sync 	0;
	ld.shared.f32 	%f115, [%r8];
	ld.shared.f32 	%f116, [%r11];
	fma.rn.f32 	%f117, %f115, %f116, %f142;
	ld.shared.f32 	%f118, [%r8+4];
	ld.shared.f32 	%f119, [%r11+8];
	fma.rn.f32 	%f120, %f118, %f119, %f117;
	bar.sync 	0;
	ld.global.f32 	%f121, [%rd35+8];
	st.shared.f32 	[%r9], %f121;
	add.s32 	%r93, %r91, 2;
	mad.lo.s32 	%r94, %r93, %r49, %r5;
	mul.wide.u32 	%rd38, %r94, 4;
	add.s64 	%rd39, %rd1, %rd38;
	ld.global.f32 	%f122, [%rd39];
	st.shared.f32 	[%r10], %f122;
	bar.sync 	0;
	ld.shared.f32 	%f123, [%r8];
	ld.shared.f32 	%f124, [%r11];
	fma.rn.f32 	%f125, %f123, %f124, %f120;
	ld.shared.f32 	%f126, [%r8+4];
	ld.shared.f32 	%f127, [%r11+8];
	fma.rn.f32 	%f142, %f126, %f127, %f125;
	bar.sync 	0;
	sub.s32 	%r95, %r89, %r117;
	add.s32 	%r117, %r95, 2;
$L__BB0_10:
	and.b32  	%r96, %r6, 1;
	setp.eq.b32 	%p8, %r96, 1;
	not.pred 	%p9, %p8;
	@%p9 bra 	$L__BB0_12;
	shl.b32 	%r97, %r117, 1;
	add.s32 	%r98, %r7, %r97;
	mul.wide.s32 	%rd40, %r98, 4;
	add.s64 	%rd41, %rd2, %rd40;
	ld.global.f32 	%f128, [%rd41];
	st.shared.f32 	[%r9], %f128;
	add.s32 	%r99, %r97, %r2;
	mad.lo.s32 	%r100, %r99, %r49, %r5;
	mul.wide.u32 	%rd42, %r100, 4;
	add.s64 	%rd43, %rd1, %rd42;
	ld.global.f32 	%f129, [%rd43];
	st.shared.f32 	[%r10], %f129;
	bar.sync 	0;
	ld.shared.f32 	%f130, [%r8];
	ld.shared.f32 	%f131, [%r11];
	fma.rn.f32 	%f132, %f130, %f131, %f142;
	ld.shared.f32 	%f133, [%r8+4];
	ld.shared.f32 	%f134, [%r11+8];
	fma.rn.f32 	%f142, %f133, %f134, %f132;
	bar.sync 	0;
$L__BB0_12:
	ld.param.u64 	%rd47, [_Z14TiledMatrixMulPfS_S_i_param_2];
	cvta.to.global.u64 	%rd44, %rd47;
	mad.lo.s32 	%r105, %r49, %r3, %r5;
	mul.wide.s32 	%rd45, %r105, 4;
	add.s64 	%rd46, %rd44, %rd45;
	st.global.f32 	[%rd46], %f142;
	ret;

}


// ===== COMPILED SASS (sm_100) =====

	.target	sm_100

	.elftype	@"ET_EXEC"


//--------------------- .note.nv.tkinfo           --------------------------
	.section	.note.nv.tkinfo,"",@"SHT_NOTE"
	.sectionflags	@"SHF_NOTE_NV_TKINFO"
	.tkinfo
        /*0018*/ 	.word	0x00000002
        /*0030*/ 	.string	""
        /*0030*/ 	.string	"ptxas"
        /*0030*/ 	.string	"Cuda compilation tools, release 13.0, V13.0.88"
        /*0030*/ 	.string	"Build cuda_13.0.r13.0/compiler.36424714_0"
        /*0030*/ 	.string	"-arch sm_100 -m 64 "



//--------------------- .note.nv.cuinfo           --------------------------
	.section	.note.nv.cuinfo,"",@"SHT_NOTE"
	.sectionflags	@"SHF_NOTE_NV_CUINFO"
        /*0018*/ 	.short	0x0002
        /*001a*/ 	.short	0x0064
        /*001c*/ 	.short	0x0082
	.zero		2


//--------------------- .nv.info                  --------------------------
	.section	.nv.info,"",@"SHT_CUDA_INFO"
	.align	4


	//----- nvinfo : EIATTR_REGCOUNT
	.align		4
        /*0000*/ 	.byte	0x04, 0x2f
        /*0002*/ 	.short	(.L_1 - .L_0)
	.align		4
.L_0:
        /*0004*/ 	.word	index@(_Z14TiledMatrixMulPfS_S_i)
        /*0008*/ 	.word	0x00000028


	//----- nvinfo : EIATTR_FRAME_SIZE
	.align		4
.L_1:
        /*000c*/ 	.byte	0x04, 0x11
        /*000e*/ 	.short	(.L_3 - .L_2)
	.align		4
.L_2:
        /*0010*/ 	.word	index@(_Z14TiledMatrixMulPfS_S_i)
        /*0014*/ 	.word	0x00000000


	//----- nvinfo : EIATTR_MIN_STACK_SIZE
	.align		4
.L_3:
        /*0018*/ 	.byte	0x04, 0x12
        /*001a*/ 	.short	(.L_5 - .L_4)
	.align		4
.L_4:
        /*001c*/ 	.word	index@(_Z14TiledMatrixMulPfS_S_i)
        /*0020*/ 	.word	0x00000000
.L_5:


//--------------------- .nv.compat                --------------------------
	.section	.nv.compat,"",@"SHT_CUDA_COMPAT_INFO"
	.align	4
        /*0000*/ 	.byte	0x02, 0x09, 0x00, 0x00, 0x02, 0x02, 0x01, 0x00, 0x02, 0x05, 0x05, 0x00, 0x03, 0x07, 0x01, 0x01
        /*0010*/ 	.byte	0x02, 0x03, 0x00, 0x00, 0x02, 0x06, 0x01, 0x00, 0x04, 0x0b, 0x08, 0x00, 0x09, 0x00, 0x00, 0x00
        /*0020*/ 	.byte	0x00, 0x00, 0x00, 0x00


//--------------------- .nv.info._Z14TiledMatrixMulPfS_S_i --------------------------
	.section	.nv.info._Z14TiledMatrixMulPfS_S_i,"",@"SHT_CUDA_INFO"
	.sectionflags	@""
	.align	4


	//----- nvinfo : EIATTR_CUDA_API_VERSION
	.align		4
        /*0000*/ 	.byte	0x04, 0x37
        /*0002*/ 	.short	(.L_7 - .L_6)
.L_6:
        /*0004*/ 	.word	0x00000082


	//----- nvinfo : EIATTR_KPARAM_INFO
	.align		4
.L_7:
        /*0008*/ 	.byte	0x04, 0x17
        /*000a*/ 	.short	(.L_9 - .L_8)
.L_8:
        /*000c*/ 	.word	0x00000000
        /*0010*/ 	.short	0x0003
        /*0012*/ 	.short	0x0018
        /*0014*/ 	.byte	0x00, 0xf0, 0x11, 0x00


	//----- nvinfo : EIATTR_KPARAM_INFO
	.align		4
.L_9:
        /*0018*/ 	.byte	0x04, 0x17
        /*001a*/ 	.short	(.L_11 - .L_10)
.L_10:
        /*001c*/ 	.word	0x00000000
        /*0020*/ 	.short	0x0002
        /*0022*/ 	.short	0x0010
        /*0024*/ 	.byte	0x00, 0xf5, 0x21, 0x00


	//----- nvinfo : EIATTR_KPARAM_INFO
	.align		4
.L_11:
        /*0028*/ 	.byte	0x04, 0x17
        /*002a*/ 	.short	(.L_13 - .L_12)
.L_12:
        /*002c*/ 	.word	0x00000000
        /*0030*/ 	.short	0x0001
        /*0032*/ 	.short	0x0008
        /*0034*/ 	.byte	0x00, 0xf5, 0x21, 0x00


	//----- nvinfo : EIATTR_KPARAM_INFO
	.align		4
.L_13:
        /*0038*/ 	.byte	0x04, 0x17
        /*003a*/ 	.short	(.L_15 - .L_14)
.L_14:
        /*003c*/ 	.word	0x00000000
        /*0040*/ 	.short	0x0000
        /*0042*/ 	.short	0x0000
        /*0044*/ 	.byte	0x00, 0xf5, 0x21, 0x00


	//----- nvinfo : EIATTR_SPARSE_MMA_MASK
	.align		4
.L_15:
        /*0048*/ 	.byte	0x03, 0x50
        /*004a*/ 	.short	0x0000


	//----- nvinfo : EIATTR_MAXREG_COUNT
	.align		4
        /*004c*/ 	.byte	0x03, 0x1b
        /*004e*/ 	.short	0x00ff


	//----- nvinfo : EIATTR_NUM_BARRIERS
	.align		4
        /*0050*/ 	.byte	0x02, 0x4c
        /*0052*/ 	.byte	0x01
	.zero		1


	//----- nvinfo : EIATTR_MERCURY_ISA_VERSION
	.align		4
        /*0054*/ 	.byte	0x03, 0x5f
        /*0056*/ 	.short	0x0101


	//----- nvinfo : EIATTR_VRC_CTA_INIT_COUNT
	.align		4
        /*0058*/ 	.byte	0x02, 0x4a
	.zero		1
	.zero		1


	//----- nvinfo : EIATTR_EXIT_INSTR_OFFSETS
	.align		4
        /*005c*/ 	.byte	0x04, 0x1c
        /*005e*/ 	.short	(.L_17 - .L_16)


	//   ....[0]....
.L_16:
        /*0060*/ 	.word	0x000012a0


	//----- nvinfo : EIATTR_CBANK_PARAM_SIZE
	.align		4
.L_17:
        /*0064*/ 	.byte	0x03, 0x19
        /*0066*/ 	.short	0x001c


	//----- nvinfo : EIATTR_PARAM_CBANK
	.align		4
        /*0068*/ 	.byte	0x04, 0x0a
        /*006a*/ 	.short	(.L_19 - .L_18)
	.align		4
.L_18:
        /*006c*/ 	.word	index@(.nv.constant0._Z14TiledMatrixMulPfS_S_i)
        /*0070*/ 	.short	0x0380
        /*0072*/ 	.short	0x001c


	//----- nvinfo : EIATTR_SW_WAR
	.align		4
.L_19:
        /*0074*/ 	.byte	0x04, 0x36
        /*0076*/ 	.short	(.L_21 - .L_20)
.L_20:
        /*0078*/ 	.word	0x00000008
.L_21:


//--------------------- .nv.callgraph             --------------------------
	.section	.nv.callgraph,"",@"SHT_CUDA_CALLGRAPH"
	.align	4
	.sectionentsize	8
	.align		4
        /*0000*/ 	.word	0x00000000
	.align		4
        /*0004*/ 	.word	0xffffffff
	.align		4
        /*0008*/ 	.word	0x00000000
	.align		4
        /*000c*/ 	.word	0xfffffffe
	.align		4
        /*0010*/ 	.word	0x00000000
	.align		4
        /*0014*/ 	.word	0xfffffffd
	.align		4
        /*0018*/ 	.word	0x00000000
	.align		4
        /*001c*/ 	.word	0xfffffffc


//--------------------- .text._Z14TiledMatrixMulPfS_S_i --------------------------
	.section	.text._Z14TiledMatrixMulPfS_S_i,"ax",@progbits
	.align	128
        .global         _Z14TiledMatrixMulPfS_S_i
        .type           _Z14TiledMatrixMulPfS_S_i,@function
        .size           _Z14TiledMatrixMulPfS_S_i,(.L_x_6 - _Z14TiledMatrixMulPfS_S_i)
        .other          _Z14TiledMatrixMulPfS_S_i,@"STO_CUDA_ENTRY STV_DEFAULT"
_Z14TiledMatrixMulPfS_S_i:
.text._Z14TiledMatrixMulPfS_S_i:
[----:B------:R-:W-:Y:S08]  /*0000*/  LDC R1, c[0x0][0x37c] ;  /* 0x0000df00ff017b82 */ /* 0x000ff00000000800 */
[----:B------:R-:W0:Y:S01]  /*0010*/  LDC R3, c[0x0][0x398] ;  /* 0x0000e600ff037b82 */ /* 0x000e220000000800 */
[----:B------:R-:W1:Y:S01]  /*0020*/  S2R R5, SR_CTAID.Y ;  /* 0x0000000000057919 */ /* 0x000e620000002600 */
[----:B------:R-:W2:Y:S01]  /*0030*/  LDCU.64 UR8, c[0x0][0x358] ;  /* 0x00006b00ff0877ac */ /* 0x000ea20008000a00 */
[----:B------:R-:W-:Y:S01]  /*0040*/  HFMA2 R15, -RZ, RZ, 0, 0 ;  /* 0x00000000ff0f7431 */ /* 0x000fe200000001ff */
[----:B------:R-:W1:Y:S01]  /*0050*/  S2R R0, SR_TID.Y ;  /* 0x0000000000007919 */ /* 0x000e620000002200 */
[----:B------:R-:W3:Y:S01]  /*0060*/  S2R R14, SR_CTAID.X ;  /* 0x00000000000e7919 */ /* 0x000ee20000002500 */
[----:B------:R-:W3:Y:S01]  /*0070*/  S2R R25, SR_TID.X ;  /* 0x0000000000197919 */ /* 0x000ee20000002100 */
[----:B0-----:R-:W-:-:S02]  /*0080*/  ISETP.GE.AND P0, PT, R3, 0x2, PT ;  /* 0x000000020300780c */ /* 0x001fc40003f06270 */
[----:B-1----:R-:W-:Y:S02]  /*0090*/  LEA R4, R5, R0, 0x1 ;  /* 0x0000000005047211 */ /* 0x002fe400078e08ff */
[----:B---3--:R-:W-:-:S09]  /*00a0*/  LEA R6, R14, R25, 0x1 ;  /* 0x000000190e067211 */ /* 0x008fd200078e08ff */
[----:B--2---:R-:W-:Y:S05]  /*00b0*/  @!P0 BRA `(.L_x_0) ;  /* 0x0000001000688947 */ /* 0x004fea0003800000 */
[----:B------:R-:W0:Y:S01]  /*00c0*/  S2UR UR6, SR_CgaCtaId ;  /* 0x00000000000679c3 */ /* 0x000e220000008800 */
[-C--:B------:R-:W-:Y:S01]  /*00d0*/  LEA.HI R5, R3, R3.reuse, RZ, 0x1 ;  /* 0x0000000303057211 */ /* 0x080fe200078f08ff */
[----:B------:R-:W-:Y:S01]  /*00e0*/  UMOV UR4, 0x400 ;  /* 0x0000040000047882 */ /* 0x000fe20000000000 */
[----:B------:R-:W-:Y:S01]  /*00f0*/  IMAD R7, R4, R3, R25 ;  /* 0x0000000304077224 */ /* 0x000fe200078e0219 */
[----:B------:R-:W-:Y:S01]  /*0100*/  UIADD3 UR5, UPT, UPT, UR4, 0x10, URZ ;  /* 0x0000001004057890 */ /* 0x000fe2000fffe0ff */
[----:B------:R-:W-:Y:S02]  /*0110*/  SHF.R.S32.HI R5, RZ, 0x1, R5 ;  /* 0x00000001ff057819 */ /* 0x000fe40000011405 */
[----:B------:R-:W-:Y:S02]  /*0120*/  MOV R15, RZ ;  /* 0x000000ff000f7202 */ /* 0x000fe40000000f00 */
[----:B------:R-:W-:-:S04]  /*0130*/  IADD3 R2, PT, PT, R5, -0x1, RZ ;  /* 0xffffffff05027810 */ /* 0x000fc80007ffe0ff */
[----:B------:R-:W-:Y:S02]  /*0140*/  ISETP.GE.U32.AND P0, PT, R2, 0x7, PT ;  /* 0x000000070200780c */ /* 0x000fe40003f06070 */
[----:B------:R-:W-:Y:S01]  /*0150*/  MOV R2, RZ ;  /* 0x000000ff00027202 */ /* 0x000fe20000000f00 */
[----:B0-----:R-:W-:Y:S02]  /*0160*/  ULEA UR4, UR6, UR4, 0x18 ;  /* 0x0000000406047291 */ /* 0x001fe4000f8ec0ff */
[----:B------:R-:W-:-:S04]  /*0170*/  ULEA UR5, UR6, UR5, 0x18 ;  /* 0x0000000506057291 */ /* 0x000fc8000f8ec0ff */
[C---:B------:R-:W-:Y:S02]  /*0180*/  LEA R8, R0.reuse, UR4, 0x3 ;  /* 0x0000000400087c11 */ /* 0x040fe4000f8e18ff */
[C---:B------:R-:W-:Y:S02]  /*0190*/  LEA R9, R25.reuse, UR5, 0x2 ;  /* 0x0000000519097c11 */ /* 0x040fe4000f8e10ff */
[----:B------:R-:W-:Y:S02]  /*01a0*/  LEA R10, R25, R8, 0x2 ;  /* 0x00000008190a7211 */ /* 0x000fe400078e10ff */
[----:B------:R-:W-:Y:S01]  /*01b0*/  LEA R11, R0, R9, 0x3 ;  /* 0x00000009000b7211 */ /* 0x000fe200078e18ff */
[----:B------:R-:W-:Y:S06]  /*01c0*/  @!P0 BRA `(.L_x_1) ;  /* 0x00000008002c8947 */ /* 0x000fec0003800000 */
[C---:B------:R-:W-:Y:S01]  /*01d0*/  IADD3 R2, PT, PT, R0.reuse, 0xe, RZ ;  /* 0x0000000e00027810 */ /* 0x040fe20007ffe0ff */
[CCC-:B------:R-:W-:Y:S01]  /*01e0*/  IMAD R27, R0.reuse, R3.reuse, R25.reuse ;  /* 0x00000003001b7224 */ /* 0x1c0fe200078e0219 */
[C---:B------:R-:W-:Y:S02]  /*01f0*/  IADD3 R12, PT, PT, R0.reuse, 0xc, RZ ;  /* 0x0000000c000c7810 */ /* 0x040fe40007ffe0ff */
[----:B------:R-:W-:Y:S01]  /*0200*/  IADD3 R16, PT, PT, R0, 0xa, RZ ;  /* 0x0000000a00107810 */ /* 0x000fe20007ffe0ff */
[-CC-:B------:R-:W-:Y:S01]  /*0210*/  IMAD R13, R2, R3.reuse, R25.reuse ;  /* 0x00000003020d7224 */ /* 0x180fe200078e0219 */
        /* <DEDUP_REMOVED lines=8> */
[----:B------:R-:W-:Y:S01]  /*02a0*/  LOP3.LUT R12, R5, 0x3ffffff8, RZ, 0xc0, !PT ;  /* 0x3ffffff8050c7812 */ /* 0x000fe200078ec0ff */
[--C-:B------:R-:W-:Y:S01]  /*02b0*/  IMAD R23, R22, R3, R25.reuse ;  /* 0x0000000316177224 */ /* 0x100fe200078e0219 */
[----:B------:R-:W-:Y:S01]  /*02c0*/  LEA R34, R14, R27, 0x1 ;  /* 0x0000001b0e227211 */ /* 0x000fe200078e08ff */
[----:B------:R-:W-:Y:S01]  /*02d0*/  IMAD R25, R24, R3, R25 ;  /* 0x0000000318197224 */ /* 0x000fe200078e0219 */
[----:B------:R-:W-:-:S02]  /*02e0*/  LEA R24, R14, R13, 0x1 ;  /* 0x0000000d0e187211 */ /* 0x000fc400078e08ff */
[C---:B------:R-:W-:Y:S02]  /*02f0*/  LEA R16, R14.reuse, R15, 0x1 ;  /* 0x0000000f0e107211 */ /* 0x040fe400078e08ff */
[C---:B------:R-:W-:Y:S02]  /*0300*/  LEA R26, R14.reuse, R17, 0x1 ;  /* 0x000000110e1a7211 */ /* 0x040fe400078e08ff */
[C---:B------:R-:W-:Y:S02]  /*0310*/  LEA R28, R14.reuse, R19, 0x1 ;  /* 0x000000130e1c7211 */ /* 0x040fe400078e08ff */
[C---:B------:R-:W-:Y:S02]  /*0320*/  LEA R30, R14.reuse, R21, 0x1 ;  /* 0x000000150e1e7211 */ /* 0x040fe400078e08ff */
[C---:B------:R-:W-:Y:S02]  /*0330*/  LEA R32, R14.reuse, R23, 0x1 ;  /* 0x000000170e207211 */ /* 0x040fe400078e08ff */
[----:B------:R-:W-:-:S02]  /*0340*/  LEA R14, R14, R25, 0x1 ;  /* 0x000000190e0e7211 */ /* 0x000fc400078e08ff */
[----:B------:R-:W-:Y:S02]  /*0350*/  MOV R15, RZ ;  /* 0x000000ff000f7202 */ /* 0x000fe40000000f00 */
[----:B------:R-:W-:Y:S02]  /*0360*/  MOV R2, R7 ;  /* 0x0000000700027202 */ /* 0x000fe40000000f00 */
[----:B------:R-:W-:-:S07]  /*0370*/  IADD3 R13, PT, PT, -R12, RZ, RZ ;  /* 0x000000ff0c0d7210 */ /* 0x000fce0007ffe1ff */
.L_x_2:
[----:B------:R-:W0:Y:S08]  /*0380*/  LDC.64 R36, c[0x0][0x380] ;  /* 0x0000e000ff247b82 */ /* 0x000e300000000a00 */
[----:B------:R-:W1:Y:S01]  /*0390*/  LDC.64 R20, c[0x0][0x388] ;  /* 0x0000e200ff147b82 */ /* 0x000e620000000a00 */
[----:B0-----:R-:W-:-:S05]  /*03a0*/  IMAD.WIDE R36, R2, 0x4, R36 ;  /* 0x0000000402247825 */ /* 0x001fca00078e0224 */
[----:B------:R-:W2:Y:S01]  /*03b0*/  LDG.E R17, desc[UR8][R36.64] ;  /* 0x0000000824117981 */ /* 0x000ea2000c1e1900 */
[----:B-1----:R-:W-:-:S05]  /*03c0*/  IMAD.WIDE.U32 R22, R34, 0x4, R20 ;  /* 0x0000000422167825 */ /* 0x002fca00078e0014 */
[----:B------:R0:W3:Y:S02]  /*03d0*/  LDG.E R25, desc[UR8][R22.64] ;  /* 0x0000000816197981 */ /* 0x0000e4000c1e1900 */
[----:B0-----:R-:W-:Y:S02]  /*03e0*/  IMAD.WIDE.U32 R22, R14, 0x4, R20 ;  /* 0x000000040e167825 */ /* 0x001fe400078e0014 */
[----:B--2---:R-:W-:Y:S04]  /*03f0*/  STS [R10], R17 ;  /* 0x000000110a007388 */ /* 0x004fe80000000800 */
[----:B---3--:R-:W-:Y:S01]  /*0400*/  STS [R11], R25 ;  /* 0x000000190b007388 */ /* 0x008fe20000000800 */
[----:B------:R-:W-:Y:S06]  /*0410*/  BAR.SYNC.DEFER_BLOCKING 0x0 ;  /* 0x0000000000007b1d */ /* 0x000fec0000010000 */
[----:B------:R-:W-:Y:S04]  /*0420*/  LDS R27, [R9] ;  /* 0x00000000091b7984 */ /* 0x000fe80000000800 */
[----:B------:R-:W-:Y:S04]  /*0430*/  LDS R29, [R9+0x8] ;  /* 0x00000800091d7984 */ /* 0x000fe80000000800 */
[----:B------:R-:W0:Y:S01]  /*0440*/  LDS.64 R18, [R8] ;  /* 0x0000000008127984 */ /* 0x000e220000000a00 */
[----:B------:R-:W-:Y:S06]  /*0450*/  BAR.SYNC.DEFER_BLOCKING 0x0 ;  /* 0x0000000000007b1d */ /* 0x000fec0000010000 */
[----:B------:R-:W2:Y:S04]  /*0460*/  LDG.E R31, desc[UR8][R36.64+0x8] ;  /* 0x00000808241f7981 */ /* 0x000ea8000c1e1900 */
[----:B------:R1:W3:Y:S01]  /*0470*/  LDG.E R33, desc[UR8][R22.64] ;  /* 0x0000000816217981 */ /* 0x0002e2000c1e1900 */
[----:B0-----:R-:W-:-:S04]  /*0480*/  FFMA R18, R18, R27, R15 ;  /* 0x0000001b12127223 */ /* 0x001fc8000000000f */
[----:B------:R-:W-:Y:S01]  /*0490*/  FFMA R29, R29, R19, R18 ;  /* 0x000000131d1d7223 */ /* 0x000fe20000000012 */
[----:B-1----:R-:W-:Y:S01]  /*04a0*/  IMAD.WIDE.U32 R22, R32, 0x4, R20 ;  /* 0x0000000420167825 */ /* 0x002fe200078e0014 */
        /* <DEDUP_REMOVED lines=47> */
[--C-:B-1----:R-:W-:Y:S01]  /*07a0*/  IMAD.WIDE.U32 R22, R16, 0x4, R20.reuse ;  /* 0x0000000410167825 */ /* 0x102fe200078e0014 */
        /* <DEDUP_REMOVED lines=8> */
[----:B------:R1:W3:Y:S02]  /*0830*/  LDG.E R27, desc[UR8][R22.64] ;  /* 0x00000008161b7981 */ /* 0x0002e4000c1e1900 */
[----:B-1----:R-:W-:-:S02]  /*0840*/  IMAD.WIDE.U32 R22, R24, 0x4, R20 ;  /* 0x0000000418167825 */ /* 0x002fc400078e0014 */
[----:B--2---:R-:W-:Y:S04]  /*0850*/  STS [R10], R35 ;  /* 0x000000230a007388 */ /* 0x004fe80000000800 */
[----:B---3--:R-:W-:Y:S01]  /*0860*/  STS [R11], R27 ;  /* 0x0000001b0b007388 */ /* 0x008fe20000000800 */
[----:B------:R-:W-:Y:S06]  /*0870*/  BAR.SYNC.DEFER_BLOCKING 0x0 ;  /* 0x0000000000007b1d */ /* 0x000fec0000010000 */
[----:B------:R-:W-:Y:S04]  /*0880*/  LDS R29, [R9] ;  /* 0x00000000091d7984 */ /* 0x000fe80000000800 */
[----:B------:R-:W-:Y:S04]  /*0890*/  LDS R27, [R9+0x8] ;  /* 0x00000800091b7984 */ /* 0x000fe80000000800 */
[----:B------:R-:W1:Y:S01]  /*08a0*/  LDS.64 R20, [R8] ;  /* 0x0000000008147984 */ /* 0x000e620000000a00 */
[----:B------:R-:W-:Y:S06]  /*08b0*/  BAR.SYNC.DEFER_BLOCKING 0x0 ;  /* 0x0000000000007b1d */ /* 0x000fec0000010000 */
[----:B------:R-:W2:Y:S04]  /*08c0*/  LDG.E R37, desc[UR8][R36.64+0x38] ;  /* 0x0000380824257981 */ /* 0x000ea8000c1e1900 */
[----:B------:R-:W3:Y:S01]  /*08d0*/  LDG.E R22, desc[UR8][R22.64] ;  /* 0x0000000816167981 */ /* 0x000ee2000c1e1900 */
[----:B0-----:R-:W-:Y:S01]  /*08e0*/  FFMA R18, R18, R17, R15 ;  /* 0x0000001112127223 */ /* 0x001fe2000000000f */
[----:B------:R-:W-:-:S03]  /*08f0*/  IADD3 R13, PT, PT, R13, 0x8, RZ ;  /* 0x000000080d0d7810 */ /* 0x000fc60007ffe0ff */
[----:B------:R-:W-:Y:S01]  /*0900*/  FFMA R19, R25, R19, R18 ;  /* 0x0000001319137223 */ /* 0x000fe20000000012 */
[----:B------:R-:W-:-:S03]  /*0910*/  ISETP.NE.AND P0, PT, R13, RZ, PT ;  /* 0x000000ff0d00720c */ /* 0x000fc60003f05270 */
[----:B-1----:R-:W-:-:S04]  /*0920*/  FFMA R20, R20, R29, R19 ;  /* 0x0000001d14147223 */ /* 0x002fc80000000013 */
[----:B------:R-:W-:Y:S01]  /*0930*/  FFMA R21, R27, R21, R20 ;  /* 0x000000151b157223 */ /* 0x000fe20000000014 */
[----:B------:R-:W-:Y:S02]  /*0940*/  IADD3 R2, PT, PT, R2, 0x10, RZ ;  /* 0x0000001002027810 */ /* 0x000fe40007ffe0ff */
[C---:B------:R-:W-:Y:S02]  /*0950*/  LEA R34, R3.reuse, R34, 0x4 ;  /* 0x0000002203227211 */ /* 0x040fe400078e20ff */
[C---:B------:R-:W-:Y:S02]  /*0960*/  LEA R14, R3.reuse, R14, 0x4 ;  /* 0x0000000e030e7211 */ /* 0x040fe400078e20ff */
[C---:B------:R-:W-:Y:S02]  /*0970*/  LEA R32, R3.reuse, R32, 0x4 ;  /* 0x0000002003207211 */ /* 0x040fe400078e20ff */
[C---:B------:R-:W-:Y:S02]  /*0980*/  LEA R30, R3.reuse, R30, 0x4 ;  /* 0x0000001e031e7211 */ /* 0x040fe400078e20ff */
[----:B------:R-:W-:-:S02]  /*0990*/  LEA R28, R3, R28, 0x4 ;  /* 0x0000001c031c7211 */ /* 0x000fc400078e20ff */
[C---:B------:R-:W-:Y:S02]  /*09a0*/  LEA R26, R3.reuse, R26, 0x4 ;  /* 0x0000001a031a7211 */ /* 0x040fe400078e20ff */
[C---:B------:R-:W-:Y:S02]  /*09b0*/  LEA R24, R3.reuse, R24, 0x4 ;  /* 0x0000001803187211 */ /* 0x040fe400078e20ff */
[----:B------:R-:W-:Y:S01]  /*09c0*/  LEA R16, R3, R16, 0x4 ;  /* 0x0000001003107211 */ /* 0x000fe200078e20ff */
[----:B--2---:R-:W-:Y:S04]  /*09d0*/  STS [R10], R37 ;  /* 0x000000250a007388 */ /* 0x004fe80000000800 */
[----:B---3--:R-:W-:Y:S01]  /*09e0*/  STS [R11], R22 ;  /* 0x000000160b007388 */ /* 0x008fe20000000800 */
[----:B------:R-:W-:Y:S06]  /*09f0*/  BAR.SYNC.DEFER_BLOCKING 0x0 ;  /* 0x0000000000007b1d */ /* 0x000fec0000010000 */
[----:B------:R-:W-:Y:S04]  /*0a00*/  LDS R33, [R9] ;  /* 0x0000000009217984 */ /* 0x000fe80000000800 */
[----:B------:R-:W0:Y:S04]  /*0a10*/  LDS.64 R22, [R8] ;  /* 0x0000000008167984 */ /* 0x000e280000000a00 */
[----:B------:R-:W1:Y:S01]  /*0a20*/  LDS R31, [R9+0x8] ;  /* 0x00000800091f7984 */ /* 0x000e620000000800 */
[----:B0-----:R-:W-:-:S04]  /*0a30*/  FFMA R22, R22, R33, R21 ;  /* 0x0000002116167223 */ /* 0x001fc80000000015 */
[----:B-1----:R-:W-:Y:S01]  /*0a40*/  FFMA R15, R31, R23, R22 ;  /* 0x000000171f0f7223 */ /* 0x002fe20000000016 */
[----:B------:R-:W-:Y:S06]  /*0a50*/  BAR.SYNC.DEFER_BLOCKING 0x0 ;  /* 0x0000000000007b1d */ /* 0x000fec0000010000 */
[----:B------:R-:W-:Y:S05]  /*0a60*/  @P0 BRA `(.L_x_2) ;  /* 0xfffffff800440947 */ /* 0x000fea000383ffff */
[----:B------:R-:W-:-:S07]  /*0a70*/  MOV R2, R12 ;  /* 0x0000000c00027202 */ /* 0x000fce0000000f00 */
.L_x_1:
[----:B------:R-:W-:-:S13]  /*0a80*/  LOP3.LUT P0, R12, R5, 0x7, RZ, 0xc0, !PT ;  /* 0x00000007050c7812 */ /* 0x000fda000780c0ff */
[----:B------:R-:W-:Y:S05]  /*0a90*/  @!P0 BRA `(.L_x_0) ;  /* 0x0000000400f08947 */ /* 0x000fea0003800000 */
[----:B------:R-:W-:Y:S02]  /*0aa0*/  ISETP.GE.U32.AND P0, PT, R12, 0x4, PT ;  /* 0x000000040c00780c */ /* 0x000fe40003f06070 */
[----:B------:R-:W-:-:S04]  /*0ab0*/  LOP3.LUT R31, R5, 0x3, RZ, 0xc0, !PT ;  /* 0x00000003051f7812 */ /* 0x000fc800078ec0ff */
[----:B------:R-:W-:-:S07]  /*0ac0*/  ISETP.NE.AND P1, PT, R31, RZ, PT ;  /* 0x000000ff1f00720c */ /* 0x000fce0003f25270 */
[----:B------:R-:W-:Y:S06]  /*0ad0*/  @!P0 BRA `(.L_x_3) ;  /* 0x0000000000f88947 */ /* 0x000fec0003800000 */
[----:B------:R-:W0:Y:S01]  /*0ae0*/  LDC.64 R12, c[0x0][0x380] ;  /* 0x0000e000ff0c7b82 */ /* 0x000e220000000a00 */
[C---:B------:R-:W-:Y:S02]  /*0af0*/  LEA R27, R2.reuse, R0, 0x1 ;  /* 0x00000000021b7211 */ /* 0x040fe400078e08ff */
[----:B------:R-:W-:-:S03]  /*0b00*/  LEA R17, R2, R7, 0x1 ;  /* 0x0000000702117211 */ /* 0x000fc600078e08ff */
[----:B------:R-:W-:Y:S02]  /*0b10*/  IMAD R19, R27, R3, R6 ;  /* 0x000000031b137224 */ /* 0x000fe400078e0206 */
[----:B------:R-:W1:Y:S01]  /*0b20*/  LDC.64 R20, c[0x0][0x388] ;  /* 0x0000e200ff147b82 */ /* 0x000e620000000a00 */
[----:B0-----:R-:W-:-:S05]  /*0b30*/  IMAD.WIDE R12, R17, 0x4, R12 ;  /* 0x00000004110c7825 */ /* 0x001fca00078e020c */
[----:B------:R-:W2:Y:S01]  /*0b40*/  LDG.E R23, desc[UR8][R12.64] ;  /* 0x000000080c177981 */ /* 0x000ea2000c1e1900 */
[----:B-1----:R-:W-:-:S06]  /*0b50*/  IMAD.WIDE.U32 R18, R19, 0x4, R20 ;  /* 0x0000000413127825 */ /* 0x002fcc00078e0014 */
[----:B------:R-:W3:Y:S01]  /*0b60*/  LDG.E R18, desc[UR8][R18.64] ;  /* 0x0000000812127981 */ /* 0x000ee2000c1e1900 */
[----:B------:R-:W-:-:S05]  /*0b70*/  IADD3 R14, PT, PT, R27, 0x2, RZ ;  /* 0x000000021b0e7810 */ /* 0x000fca0007ffe0ff */
[----:B------:R-:W-:-:S04]  /*0b80*/  IMAD R25, R14, R3, R6 ;  /* 0x000000030e197224 */ /* 0x000fc800078e0206 */
[----:B------:R-:W-:Y:S01]  /*0b90*/  IMAD.WIDE.U32 R24, R25, 0x4, R20 ;  /* 0x0000000419187825 */ /* 0x000fe200078e0014 */
[----:B--2---:R0:W-:Y:S04]  /*0ba0*/  STS [R10], R23 ;  /* 0x000000170a007388 */ /* 0x0041e80000000800 */
        /* <DEDUP_REMOVED lines=8> */
[----:B------:R-:W-:-:S05]  /*0c30*/  IADD3 R19, PT, PT, R27, 0x4, RZ ;  /* 0x000000041b137810 */ /* 0x000fca0007ffe0ff */
[----:B------:R-:W-:-:S04]  /*0c40*/  IMAD R19, R19, R3, R6 ;  /* 0x0000000313137224 */ /* 0x000fc800078e0206 */
[----:B0-----:R-:W-:Y:S01]  /*0c50*/  IMAD.WIDE.U32 R22, R19, 0x4, R20 ;  /* 0x0000000413167825 */ /* 0x001fe200078e0014 */
        /* <DEDUP_REMOVED lines=8> */
[----:B------:R-:W3:Y:S01]  /*0ce0*/  LDG.E R22, desc[UR8][R22.64] ;  /* 0x0000000816167981 */ /* 0x000ee2000c1e1900 */
[----:B------:R-:W-:-:S05]  /*0cf0*/  IADD3 R27, PT, PT, R27, 0x6, RZ ;  /* 0x000000061b1b7810 */ /* 0x000fca0007ffe0ff */
[----:B------:R-:W-:-:S04]  /*0d00*/  IMAD R25, R27, R3, R6 ;  /* 0x000000031b197224 */ /* 0x000fc800078e0206 */
[----:B------:R-:W-:Y:S01]  /*0d10*/  IMAD.WIDE.U32 R24, R25, 0x4, R20 ;  /* 0x0000000419187825 */ /* 0x000fe200078e0014 */
[----:B--2---:R-:W-:Y:S04]  /*0d20*/  STS [R10], R35 ;  /* 0x000000230a007388 */ /* 0x004fe80000000800 */
[----:B---3--:R-:W-:Y:S01]  /*0d30*/  STS [R11], R22 ;  /* 0x000000160b007388 */ /* 0x008fe20000000800 */
[----:B------:R-:W-:Y:S06]  /*0d40*/  BAR.SYNC.DEFER_BLOCKING 0x0 ;  /* 0x0000000000007b1d */ /* 0x000fec0000010000 */
[----:B------:R-:W-:Y:S04]  /*0d50*/  LDS R27, [R9] ;  /* 0x00000000091b7984 */ /* 0x000fe80000000800 */
[----:B------:R-:W-:Y:S04]  /*0d60*/  LDS R30, [R9+0x8] ;  /* 0x00000800091e7984 */ /* 0x000fe80000000800 */
[----:B------:R-:W2:Y:S01]  /*0d70*/  LDS.64 R20, [R8] ;  /* 0x0000000008147984 */ /* 0x000ea20000000a00 */
[----:B------:R-:W-:Y:S06]  /*0d80*/  BAR.SYNC.DEFER_BLOCKING 0x0 ;  /* 0x0000000000007b1d */ /* 0x000fec0000010000 */
[----:B------:R-:W3:Y:S04]  /*0d90*/  LDG.E R13, desc[UR8][R12.64+0x18] ;  /* 0x000018080c0d7981 */ /* 0x000ee8000c1e1900 */
[----:B------:R-:W4:Y:S01]  /*0da0*/  LDG.E R24, desc[UR8][R24.64] ;  /* 0x0000000818187981 */ /* 0x000f22000c1e1900 */
[----:B-1----:R-:W-:-:S04]  /*0db0*/  FFMA R15, R16, R14, R15 ;  /* 0x0000000e100f7223 */ /* 0x002fc8000000000f */
[----:B------:R-:W-:-:S04]  /*0dc0*/  FFMA R15, R26, R17, R15 ;  /* 0x000000111a0f7223 */ /* 0x000fc8000000000f */
[----:B0-----:R-:W-:-:S04]  /*0dd0*/  FFMA R15, R18, R29, R15 ;  /* 0x0000001d120f7223 */ /* 0x001fc8000000000f */
[----:B------:R-:W-:-:S04]  /*0de0*/  FFMA R15, R28, R19, R15 ;  /* 0x000000131c0f7223 */ /* 0x000fc8000000000f */
[----:B--2---:R-:W-:-:S04]  /*0df0*/  FFMA R15, R20, R27, R15 ;  /* 0x0000001b140f7223 */ /* 0x004fc8000000000f */
[----:B------:R-:W-:Y:S01]  /*0e00*/  FFMA R15, R30, R21, R15 ;  /* 0x000000151e0f7223 */ /* 0x000fe2000000000f */
[----:B------:R-:W-:-:S04]  /*0e10*/  LEA R2, R2, -R2, 0x1 ;  /* 0x8000000202027211 */ /* 0x000fc800078e08ff */
[----:B------:R-:W-:Y:S01]  /*0e20*/  IADD3 R2, PT, PT, R2, 0x4, RZ ;  /* 0x0000000402027810 */ /* 0x000fe20007ffe0ff */
[----:B---3--:R-:W-:Y:S04]  /*0e30*/  STS [R10], R13 ;  /* 0x0000000d0a007388 */ /* 0x008fe80000000800 */
[----:B----4-:R-:W-:Y:S01]  /*0e40*/  STS [R11], R24 ;  /* 0x000000180b007388 */ /* 0x010fe20000000800 */
[----:B------:R-:W-:Y:S06]  /*0e50*/  BAR.SYNC.DEFER_BLOCKING 0x0 ;  /* 0x0000000000007b1d */ /* 0x000fec0000010000 */
[----:B------:R-:W-:Y:S04]  /*0e60*/  LDS R32, [R9] ;  /* 0x0000000009207984 */ /* 0x000fe80000000800 */
[----:B------:R-:W0:Y:S04]  /*0e70*/  LDS.64 R22, [R8] ;  /* 0x0000000008167984 */ /* 0x000e280000000a00 */
[----:B------:R-:W1:Y:S01]  /*0e80*/  LDS R33, [R9+0x8] ;  /* 0x0000080009217984 */ /* 0x000e620000000800 */
[----:B0-----:R-:W-:-:S04]  /*0e90*/  FFMA R22, R22, R32, R15 ;  /* 0x0000002016167223 */ /* 0x001fc8000000000f */
[----:B-1----:R-:W-:Y:S01]  /*0ea0*/  FFMA R15, R33, R23, R22 ;  /* 0x00000017210f7223 */ /* 0x002fe20000000016 */
[----:B------:R-:W-:Y:S06]  /*0eb0*/  BAR.SYNC.DEFER_BLOCKING 0x0 ;  /* 0x0000000000007b1d */ /* 0x000fec0000010000 */
.L_x_3:
[----:B------:R-:W-:Y:S05]  /*0ec0*/  @!P1 BRA `(.L_x_0) ;  /* 0x0000000000e49947 */ /* 0x000fea0003800000 */
[----:B------:R-:W-:Y:S02]  /*0ed0*/  ISETP.NE.AND P0, PT, R31, 0x1, PT ;  /* 0x000000011f00780c */ /* 0x000fe40003f05270 */
[----:B------:R-:W-:-:S04]  /*0ee0*/  LOP3.LUT R5, R5, 0x1, RZ, 0xc0, !PT ;  /* 0x0000000105057812 */ /* 0x000fc800078ec0ff */
[----:B------:R-:W-:-:S07]  /*0ef0*/  ISETP.NE.U32.AND P1, PT, R5, 0x1, PT ;  /* 0x000000010500780c */ /* 0x000fce0003f25070 */
        /* <DEDUP_REMOVED lines=22> */
[----:B0-----:R-:W-:-:S04]  /*1060*/  FFMA R14, R16, R14, R15 ;  /* 0x0000000e100e7223 */ /* 0x001fc8000000000f */
[----:B------:R-:W-:Y:S01]  /*1070*/  FFMA R17, R23, R17, R14 ;  /* 0x0000001117117223 */ /* 0x000fe2000000000e */
[----:B------:R-:W-:-:S04]  /*1080*/  LEA R2, R2, -R2, 0x1 ;  /* 0x8000000202027211 */ /* 0x000fc800078e08ff */
[----:B------:R-:W-:Y:S01]  /*1090*/  IADD3 R2, PT, PT, R2, 0x2, RZ ;  /* 0x0000000202027810 */ /* 0x000fe20007ffe0ff */
        /* <DEDUP_REMOVED lines=9> */
.L_x_4:
[----:B------:R-:W-:Y:S05]  /*1130*/  @P1 BRA `(.L_x_0) ;  /* 0x0000000000481947 */ /* 0x000fea0003800000 */
[----:B------:R-:W0:Y:S01]  /*1140*/  LDC.64 R12, c[0x0][0x380] ;  /* 0x0000e000ff0c7b82 */ /* 0x000e220000000a00 */
[C---:B------:R-:W-:Y:S02]  /*1150*/  LEA R0, R2.reuse, R0, 0x1 ;  /* 0x0000000002007211 */ /* 0x040fe400078e08ff */
[----:B------:R-:W-:-:S03]  /*1160*/  LEA R7, R2, R7, 0x1 ;  /* 0x0000000702077211 */ /* 0x000fc600078e08ff */
[----:B------:R-:W-:Y:S02]  /*1170*/  IMAD R5, R0, R3, R6 ;  /* 0x0000000300057224 */ /* 0x000fe400078e0206 */
[----:B------:R-:W1:Y:S01]  /*1180*/  LDC.64 R16, c[0x0][0x388] ;  /* 0x0000e200ff107b82 */ /* 0x000e620000000a00 */
[----:B0-----:R-:W-:-:S06]  /*1190*/  IMAD.WIDE R12, R7, 0x4, R12 ;  /* 0x00000004070c7825 */ /* 0x001fcc00078e020c */
[----:B------:R-:W2:Y:S01]  /*11a0*/  LDG.E R13, desc[UR8][R12.64] ;  /* 0x000000080c0d7981 */ /* 0x000ea2000c1e1900 */
[----:B-1----:R-:W-:-:S06]  /*11b0*/  IMAD.WIDE.U32 R16, R5, 0x4, R16 ;  /* 0x0000000405107825 */ /* 0x002fcc00078e0010 */
[----:B------:R-:W3:Y:S04]  /*11c0*/  LDG.E R16, desc[UR8][R16.64] ;  /* 0x0000000810107981 */ /* 0x000ee8000c1e1900 */
        /* <DEDUP_REMOVED lines=9> */
.L_x_0:
[----:B------:R-:W0:Y:S01]  /*1260*/  LDC.64 R8, c[0x0][0x390] ;  /* 0x0000e400ff087b82 */ /* 0x000e220000000a00 */
[----:B------:R-:W-:-:S04]  /*1270*/  IMAD R3, R4, R3, R6 ;  /* 0x0000000304037224 */ /* 0x000fc800078e0206 */
[----:B0-----:R-:W-:-:S05]  /*1280*/  IMAD.WIDE R2, R3, 0x4, R8 ;  /* 0x0000000403027825 */ /* 0x001fca00078e0208 */
[----:B------:R-:W-:Y:S01]  /*1290*/  STG.E desc[UR8][R2.64], R15 ;  /* 0x0000000f02007986 */ /* 0x000fe2000c101908 */
[----:B------:R-:W-:Y:S05]  /*12a0*/  EXIT ;  /* 0x000000000000794d */ /* 0x000fea0003800000 */
.L_x_5:
[----:B------:R-:W-:-:S00]  /*12b0*/  BRA `(.L_x_5) ;  /* 0xfffffffc00fc7947 */ /* 0x000fc0000383ffff */
[----:B------:R-:W-:-:S00]  /*12c0*/  NOP ;  /* 0x0000000000007918 */ /* 0x000fc00000000000 */
        /* <DEDUP_REMOVED lines=11> */
.L_x_6:


//--------------------- .nv.shared._Z14TiledMatrixMulPfS_S_i --------------------------
	.section	.nv.shared._Z14TiledMatrixMulPfS_S_i,"aw",@nobits
	.sectionflags	@""
	.align	4
.nv.shared._Z14TiledMatrixMulPfS_S_i:
	.zero		1056


//--------------------- .nv.shared.reserved.0     --------------------------
	.section	.nv.shared.reserved.0,"aw",@nobits
	.weak		__nv_reservedSMEM_offset_0_alias
	.size		__nv_reservedSMEM_offset_0_alias, 0, 64
	.other		__nv_reservedSMEM_offset_0_alias,@"STO_CUDA_RESERVED_SHARED STV_DEFAULT"
__nv_reservedSMEM_offset_0_alias:
	.zero		0
	.zero		64


//--------------------- .nv.constant0._Z14TiledMatrixMulPfS_S_i --------------------------
	.section	.nv.constant0._Z14TiledMatrixMulPfS_S_i,"a",@progbits
	.sectionflags	@""
	.align	4
.nv.constant0._Z14TiledMatrixMulPfS_S_i:
	.zero		924


//--------------------- SYMBOLS --------------------------

	.type		.nv.reservedSmem.offset0,@object
	.size		.nv.reservedSmem.offset0,0x4
	.type		.nv.reservedSmem.cap,@object
	.size		.nv.reservedSmem.cap,0x4
